//
// Generated by NVIDIA NVVM Compiler
//
// Compiler Build ID: CL-36424714
// Cuda compilation tools, release 13.0, V13.0.88
// Based on NVVM 20.0.0
//

.version 9.0
.target sm_100
.address_size 64

	// .globl	_Z14gemv_kernel_v1iifPKfiS0_ifPfi
// _ZZ14gemv_kernel_v1iifPKfiS0_ifPfiE8shared_x has been demoted

.visible .entry _Z14gemv_kernel_v1iifPKfiS0_ifPfi(
	.param .u32 _Z14gemv_kernel_v1iifPKfiS0_ifPfi_param_0,
	.param .u32 _Z14gemv_kernel_v1iifPKfiS0_ifPfi_param_1,
	.param .f32 _Z14gemv_kernel_v1iifPKfiS0_ifPfi_param_2,
	.param .u64 .ptr .align 1 _Z14gemv_kernel_v1iifPKfiS0_ifPfi_param_3,
	.param .u32 _Z14gemv_kernel_v1iifPKfiS0_ifPfi_param_4,
	.param .u64 .ptr .align 1 _Z14gemv_kernel_v1iifPKfiS0_ifPfi_param_5,
	.param .u32 _Z14gemv_kernel_v1iifPKfiS0_ifPfi_param_6,
	.param .f32 _Z14gemv_kernel_v1iifPKfiS0_ifPfi_param_7,
	.param .u64 .ptr .align 1 _Z14gemv_kernel_v1iifPKfiS0_ifPfi_param_8,
	.param .u32 _Z14gemv_kernel_v1iifPKfiS0_ifPfi_param_9
)
{
	.reg .pred 	%p<15>;
	.reg .b32 	%r<73>;
	.reg .b32 	%f<128>;
	.reg .b64 	%rd<19>;
	// demoted variable
	.shared .align 4 .b8 _ZZ14gemv_kernel_v1iifPKfiS0_ifPfiE8shared_x[1024];
	ld.param.u32 	%r31, [_Z14gemv_kernel_v1iifPKfiS0_ifPfi_param_0];
	ld.param.u32 	%r32, [_Z14gemv_kernel_v1iifPKfiS0_ifPfi_param_1];
	ld.param.f32 	%f19, [_Z14gemv_kernel_v1iifPKfiS0_ifPfi_param_2];
	ld.param.u64 	%rd6, [_Z14gemv_kernel_v1iifPKfiS0_ifPfi_param_3];
	ld.param.u32 	%r33, [_Z14gemv_kernel_v1iifPKfiS0_ifPfi_param_4];
	ld.param.u64 	%rd4, [_Z14gemv_kernel_v1iifPKfiS0_ifPfi_param_5];
	ld.param.u32 	%r34, [_Z14gemv_kernel_v1iifPKfiS0_ifPfi_param_6];
	ld.param.f32 	%f20, [_Z14gemv_kernel_v1iifPKfiS0_ifPfi_param_7];
	ld.param.u64 	%rd5, [_Z14gemv_kernel_v1iifPKfiS0_ifPfi_param_8];
	ld.param.u32 	%r35, [_Z14gemv_kernel_v1iifPKfiS0_ifPfi_param_9];
	cvta.to.global.u64 	%rd1, %rd6;
	mov.u32 	%r36, %ctaid.x;
	mov.u32 	%r37, %ntid.x;
	mov.u32 	%r1, %tid.x;
	mad.lo.s32 	%r2, %r36, %r37, %r1;
	setp.lt.s32 	%p1, %r32, 1;
	mov.f32 	%f126, 0f00000000;
	@%p1 bra 	$L__BB0_19;
	shl.b32 	%r39, %r1, 2;
	mov.u32 	%r40, _ZZ14gemv_kernel_v1iifPKfiS0_ifPfiE8shared_x;
	add.s32 	%r3, %r40, %r39;
	mul.lo.s32 	%r4, %r33, %r2;
	cvta.to.global.u64 	%rd2, %rd4;
	mov.f32 	%f126, 0f00000000;
	mov.b32 	%r64, 0;
	mov.u32 	%r65, %r64;
$L__BB0_2:
	mov.u32 	%r6, %r65;
	add.s32 	%r65, %r6, 256;
	min.s32 	%r41, %r32, %r65;
	add.s32 	%r42, %r6, 1;
	max.s32 	%r8, %r41, %r42;
	and.b32  	%r9, %r8, 7;
	and.b32  	%r10, %r8, 15;
	shl.b32 	%r11, %r64, 8;
	add.s32 	%r12, %r6, %r1;
	setp.ge.s32 	%p2, %r12, %r32;
	mov.f32 	%f118, 0f00000000;
	@%p2 bra 	$L__BB0_4;
	mul.lo.s32 	%r43, %r12, %r34;
	mul.wide.s32 	%rd7, %r43, 4;
	add.s64 	%rd8, %rd2, %rd7;
	ld.global.f32 	%f118, [%rd8];
$L__BB0_4:
	setp.ge.s32 	%p3, %r2, %r31;
	st.shared.f32 	[%r3], %f118;
	bar.sync 	0;
	@%p3 bra 	$L__BB0_18;
	not.b32 	%r44, %r11;
	add.s32 	%r45, %r44, %r8;
	setp.lt.u32 	%p4, %r45, 15;
	mov.u32 	%r70, %r6;
	@%p4 bra 	$L__BB0_8;
	add.s32 	%r47, %r11, %r10;
	sub.s32 	%r68, %r47, %r8;
	add.s32 	%r66, %r4, %r6;
	mov.u32 	%r48, _ZZ14gemv_kernel_v1iifPKfiS0_ifPfiE8shared_x;
	add.s32 	%r67, %r48, 32;
	mov.u32 	%r70, %r6;
$L__BB0_7:
	.pragma "nounroll";
	mul.wide.s32 	%rd9, %r66, 4;
	add.s64 	%rd10, %rd1, %rd9;
	ld.global.f32 	%f25, [%rd10];
	ld.shared.f32 	%f26, [%r67+-32];
	fma.rn.f32 	%f27, %f25, %f26, %f126;
	ld.global.f32 	%f28, [%rd10+4];
	ld.shared.f32 	%f29, [%r67+-28];
	fma.rn.f32 	%f30, %f28, %f29, %f27;
	ld.global.f32 	%f31, [%rd10+8];
	ld.shared.f32 	%f32, [%r67+-24];
	fma.rn.f32 	%f33, %f31, %f32, %f30;
	ld.global.f32 	%f34, [%rd10+12];
	ld.shared.f32 	%f35, [%r67+-20];
	fma.rn.f32 	%f36, %f34, %f35, %f33;
	ld.global.f32 	%f37, [%rd10+16];
	ld.shared.f32 	%f38, [%r67+-16];
	fma.rn.f32 	%f39, %f37, %f38, %f36;
	ld.global.f32 	%f40, [%rd10+20];
	ld.shared.f32 	%f41, [%r67+-12];
	fma.rn.f32 	%f42, %f40, %f41, %f39;
	ld.global.f32 	%f43, [%rd10+24];
	ld.shared.f32 	%f44, [%r67+-8];
	fma.rn.f32 	%f45, %f43, %f44, %f42;
	ld.global.f32 	%f46, [%rd10+28];
	ld.shared.f32 	%f47, [%r67+-4];
	fma.rn.f32 	%f48, %f46, %f47, %f45;
	ld.global.f32 	%f49, [%rd10+32];
	ld.shared.f32 	%f50, [%r67];
	fma.rn.f32 	%f51, %f49, %f50, %f48;
	ld.global.f32 	%f52, [%rd10+36];
	ld.shared.f32 	%f53, [%r67+4];
	fma.rn.f32 	%f54, %f52, %f53, %f51;
	ld.global.f32 	%f55, [%rd10+40];
	ld.shared.f32 	%f56, [%r67+8];
	fma.rn.f32 	%f57, %f55, %f56, %f54;
	ld.global.f32 	%f58, [%rd10+44];
	ld.shared.f32 	%f59, [%r67+12];
	fma.rn.f32 	%f60, %f58, %f59, %f57;
	ld.global.f32 	%f61, [%rd10+48];
	ld.shared.f32 	%f62, [%r67+16];
	fma.rn.f32 	%f63, %f61, %f62, %f60;
	ld.global.f32 	%f64, [%rd10+52];
	ld.shared.f32 	%f65, [%r67+20];
	fma.rn.f32 	%f66, %f64, %f65, %f63;
	ld.global.f32 	%f67, [%rd10+56];
	ld.shared.f32 	%f68, [%r67+24];
	fma.rn.f32 	%f69, %f67, %f68, %f66;
	ld.global.f32 	%f70, [%rd10+60];
	ld.shared.f32 	%f71, [%r67+28];
	fma.rn.f32 	%f126, %f70, %f71, %f69;
	add.s32 	%r70, %r70, 16;
	add.s32 	%r68, %r68, 16;
	add.s32 	%r67, %r67, 64;
	add.s32 	%r66, %r66, 16;
	setp.ne.s32 	%p5, %r68, 0;
	@%p5 bra 	$L__BB0_7;
$L__BB0_8:
	setp.eq.s32 	%p6, %r10, 0;
	@%p6 bra 	$L__BB0_18;
	setp.lt.u32 	%p7, %r10, 8;
	@%p7 bra 	$L__BB0_11;
	sub.s32 	%r49, %r70, %r6;
	add.s32 	%r50, %r70, %r4;
	mul.wide.s32 	%rd11, %r50, 4;
	add.s64 	%rd12, %rd1, %rd11;
	ld.global.f32 	%f73, [%rd12];
	shl.b32 	%r51, %r49, 2;
	mov.u32 	%r52, _ZZ14gemv_kernel_v1iifPKfiS0_ifPfiE8shared_x;
	add.s32 	%r53, %r52, %r51;
	ld.shared.f32 	%f74, [%r53];
	fma.rn.f32 	%f75, %f73, %f74, %f126;
	ld.global.f32 	%f76, [%rd12+4];
	ld.shared.f32 	%f77, [%r53+4];
	fma.rn.f32 	%f78, %f76, %f77, %f75;
	ld.global.f32 	%f79, [%rd12+8];
	ld.shared.f32 	%f80, [%r53+8];
	fma.rn.f32 	%f81, %f79, %f80, %f78;
	ld.global.f32 	%f82, [%rd12+12];
	ld.shared.f32 	%f83, [%r53+12];
	fma.rn.f32 	%f84, %f82, %f83, %f81;
	ld.global.f32 	%f85, [%rd12+16];
	ld.shared.f32 	%f86, [%r53+16];
	fma.rn.f32 	%f87, %f85, %f86, %f84;
	ld.global.f32 	%f88, [%rd12+20];
	ld.shared.f32 	%f89, [%r53+20];
	fma.rn.f32 	%f90, %f88, %f89, %f87;
	ld.global.f32 	%f91, [%rd12+24];
	ld.shared.f32 	%f92, [%r53+24];
	fma.rn.f32 	%f93, %f91, %f92, %f90;
	ld.global.f32 	%f94, [%rd12+28];
	ld.shared.f32 	%f95, [%r53+28];
	fma.rn.f32 	%f126, %f94, %f95, %f93;
	add.s32 	%r70, %r70, 8;
$L__BB0_11:
	setp.eq.s32 	%p8, %r9, 0;
	@%p8 bra 	$L__BB0_18;
	and.b32  	%r26, %r8, 3;
	setp.lt.u32 	%p9, %r9, 4;
	@%p9 bra 	$L__BB0_14;
	sub.s32 	%r54, %r70, %r6;
	add.s32 	%r55, %r70, %r4;
	mul.wide.s32 	%rd13, %r55, 4;
	add.s64 	%rd14, %rd1, %rd13;
	ld.global.f32 	%f97, [%rd14];
	shl.b32 	%r56, %r54, 2;
	mov.u32 	%r57, _ZZ14gemv_kernel_v1iifPKfiS0_ifPfiE8shared_x;
	add.s32 	%r58, %r57, %r56;
	ld.shared.f32 	%f98, [%r58];
	fma.rn.f32 	%f99, %f97, %f98, %f126;
	ld.global.f32 	%f100, [%rd14+4];
	ld.shared.f32 	%f101, [%r58+4];
	fma.rn.f32 	%f102, %f100, %f101, %f99;
	ld.global.f32 	%f103, [%rd14+8];
	ld.shared.f32 	%f104, [%r58+8];
	fma.rn.f32 	%f105, %f103, %f104, %f102;
	ld.global.f32 	%f106, [%rd14+12];
	ld.shared.f32 	%f107, [%r58+12];
	fma.rn.f32 	%f126, %f106, %f107, %f105;
	add.s32 	%r70, %r70, 4;
$L__BB0_14:
	setp.eq.s32 	%p10, %r26, 0;
	@%p10 bra 	$L__BB0_18;
	sub.s32 	%r59, %r70, %r6;
	add.s32 	%r60, %r70, %r4;
	mul.wide.s32 	%rd15, %r60, 4;
	add.s64 	%rd3, %rd1, %rd15;
	ld.global.f32 	%f108, [%rd3];
	shl.b32 	%r61, %r59, 2;
	mov.u32 	%r62, _ZZ14gemv_kernel_v1iifPKfiS0_ifPfiE8shared_x;
	add.s32 	%r29, %r62, %r61;
	ld.shared.f32 	%f109, [%r29];
	fma.rn.f32 	%f126, %f108, %f109, %f126;
	setp.eq.s32 	%p11, %r26, 1;
	@%p11 bra 	$L__BB0_18;
	ld.global.f32 	%f110, [%rd3+4];
	ld.shared.f32 	%f111, [%r29+4];
	fma.rn.f32 	%f126, %f110, %f111, %f126;
	setp.eq.s32 	%p12, %r26, 2;
	@%p12 bra 	$L__BB0_18;
	ld.global.f32 	%f112, [%rd3+8];
	ld.shared.f32 	%f113, [%r29+8];
	fma.rn.f32 	%f126, %f112, %f113, %f126;
$L__BB0_18:
	bar.sync 	0;
	setp.lt.s32 	%p13, %r65, %r32;
	add.s32 	%r64, %r64, 1;
	@%p13 bra 	$L__BB0_2;
$L__BB0_19:
	setp.ge.s32 	%p14, %r2, %r31;
	@%p14 bra 	$L__BB0_21;
	mul.lo.s32 	%r63, %r35, %r2;
	cvta.to.global.u64 	%rd16, %rd5;
	mul.wide.s32 	%rd17, %r63, 4;
	add.s64 	%rd18, %rd16, %rd17;
	ld.global.f32 	%f114, [%rd18];
	mul.f32 	%f115, %f20, %f114;
	fma.rn.f32 	%f116, %f19, %f126, %f115;
	st.global.f32 	[%rd18], %f116;
$L__BB0_21:
	ret;

}


// ===== COMPILED SASS (sm_100) =====

	.target	sm_100

	.elftype	@"ET_EXEC"


//--------------------- .note.nv.tkinfo           --------------------------
	.section	.note.nv.tkinfo,"",@"SHT_NOTE"
	.sectionflags	@"SHF_NOTE_NV_TKINFO"
	.tkinfo
        /*0018*/ 	.word	0x00000002
        /*0030*/ 	.string	""
        /*0030*/ 	.string	"ptxas"
        /*0030*/ 	.string	"Cuda compilation tools, release 13.0, V13.0.88"
        /*0030*/ 	.string	"Build cuda_13.0.r13.0/compiler.36424714_0"
        /*0030*/ 	.string	"-arch sm_100 -m 64 "



//--------------------- .note.nv.cuinfo           --------------------------
	.section	.note.nv.cuinfo,"",@"SHT_NOTE"
	.sectionflags	@"SHF_NOTE_NV_CUINFO"
        /*0018*/ 	.short	0x0002
        /*001a*/ 	.short	0x0064
        /*001c*/ 	.short	0x0082
	.zero		2


//--------------------- .nv.info                  --------------------------
	.section	.nv.info,"",@"SHT_CUDA_INFO"
	.align	4


	//----- nvinfo : EIATTR_REGCOUNT
	.align		4
        /*0000*/ 	.byte	0x04, 0x2f
        /*0002*/ 	.short	(.L_1 - .L_0)
	.align		4
.L_0:
        /*0004*/ 	.word	index@(_Z14gemv_kernel_v1iifPKfiS0_ifPfi)
        /*0008*/ 	.word	0x00000022


	//----- nvinfo : EIATTR_FRAME_SIZE
	.align		4
.L_1:
        /*000c*/ 	.byte	0x04, 0x11
        /*000e*/ 	.short	(.L_3 - .L_2)
	.align		4
.L_2:
        /*0010*/ 	.word	index@(_Z14gemv_kernel_v1iifPKfiS0_ifPfi)
        /*0014*/ 	.word	0x00000000


	//----- nvinfo : EIATTR_MIN_STACK_SIZE
	.align		4
.L_3:
        /*0018*/ 	.byte	0x04, 0x12
        /*001a*/ 	.short	(.L_5 - .L_4)
	.align		4
.L_4:
        /*001c*/ 	.word	index@(_Z14gemv_kernel_v1iifPKfiS0_ifPfi)
        /*0020*/ 	.word	0x00000000
.L_5:


//--------------------- .nv.compat                --------------------------
	.section	.nv.compat,"",@"SHT_CUDA_COMPAT_INFO"
	.align	4
        /*0000*/ 	.byte	0x02, 0x09, 0x00, 0x00, 0x02, 0x02, 0x01, 0x00, 0x02, 0x05, 0x05, 0x00, 0x03, 0x07, 0x01, 0x01
        /*0010*/ 	.byte	0x02, 0x03, 0x00, 0x00, 0x02, 0x06, 0x01, 0x00, 0x04, 0x0b, 0x08, 0x00, 0x09, 0x00, 0x00, 0x00
        /*0020*/ 	.byte	0x00, 0x00, 0x00, 0x00


//--------------------- .nv.info._Z14gemv_kernel_v1iifPKfiS0_ifPfi --------------------------
	.section	.nv.info._Z14gemv_kernel_v1iifPKfiS0_ifPfi,"",@"SHT_CUDA_INFO"
	.sectionflags	@""
	.align	4


	//----- nvinfo : EIATTR_CUDA_API_VERSION
	.align		4
        /*0000*/ 	.byte	0x04, 0x37
        /*0002*/ 	.short	(.L_7 - .L_6)
.L_6:
        /*0004*/ 	.word	0x00000082


	//----- nvinfo : EIATTR_KPARAM_INFO
	.align		4
.L_7:
        /*0008*/ 	.byte	0x04, 0x17
        /*000a*/ 	.short	(.L_9 - .L_8)
.L_8:
        /*000c*/ 	.word	0x00000000
        /*0010*/ 	.short	0x0009
        /*0012*/ 	.short	0x0038
        /*0014*/ 	.byte	0x00, 0xf0, 0x11, 0x00


	//----- nvinfo : EIATTR_KPARAM_INFO
	.align		4
.L_9:
        /*0018*/ 	.byte	0x04, 0x17
        /*001a*/ 	.short	(.L_11 - .L_10)
.L_10:
        /*001c*/ 	.word	0x00000000
        /*0020*/ 	.short	0x0008
        /*0022*/ 	.short	0x0030
        /*0024*/ 	.byte	0x00, 0xf5, 0x21, 0x00


	//----- nvinfo : EIATTR_KPARAM_INFO
	.align		4
.L_11:
        /*0028*/ 	.byte	0x04, 0x17
        /*002a*/ 	.short	(.L_13 - .L_12)
.L_12:
        /*002c*/ 	.word	0x00000000
        /*0030*/ 	.short	0x0007
        /*0032*/ 	.short	0x002c
        /*0034*/ 	.byte	0x00, 0xf0, 0x11, 0x00


	//----- nvinfo : EIATTR_KPARAM_INFO
	.align		4
.L_13:
        /*0038*/ 	.byte	0x04, 0x17
        /*003a*/ 	.short	(.L_15 - .L_14)
.L_14:
        /*003c*/ 	.word	0x00000000
        /*0040*/ 	.short	0x0006
        /*0042*/ 	.short	0x0028
        /*0044*/ 	.byte	0x00, 0xf0, 0x11, 0x00


	//----- nvinfo : EIATTR_KPARAM_INFO
	.align		4
.L_15:
        /*0048*/ 	.byte	0x04, 0x17
        /*004a*/ 	.short	(.L_17 - .L_16)
.L_16:
        /*004c*/ 	.word	0x00000000
        /*0050*/ 	.short	0x0005
        /*0052*/ 	.short	0x0020
        /*0054*/ 	.byte	0x00, 0xf5, 0x21, 0x00


	//----- nvinfo : EIATTR_KPARAM_INFO
	.align		4
.L_17:
        /*0058*/ 	.byte	0x04, 0x17
        /*005a*/ 	.short	(.L_19 - .L_18)
.L_18:
        /*005c*/ 	.word	0x00000000
        /*0060*/ 	.short	0x0004
        /*0062*/ 	.short	0x0018
        /*0064*/ 	.byte	0x00, 0xf0, 0x11, 0x00


	//----- nvinfo : EIATTR_KPARAM_INFO
	.align		4
.L_19:
        /*0068*/ 	.byte	0x04, 0x17
        /*006a*/ 	.short	(.L_21 - .L_20)
.L_20:
        /*006c*/ 	.word	0x00000000
        /*0070*/ 	.short	0x0003
        /*0072*/ 	.short	0x0010
        /*0074*/ 	.byte	0x00, 0xf5, 0x21, 0x00


	//----- nvinfo : EIATTR_KPARAM_INFO
	.align		4
.L_21:
        /*0078*/ 	.byte	0x04, 0x17
        /*007a*/ 	.short	(.L_23 - .L_22)
.L_22:
        /*007c*/ 	.word	0x00000000
        /*0080*/ 	.short	0x0002
        /*0082*/ 	.short	0x0008
        /*0084*/ 	.byte	0x00, 0xf0, 0x11, 0x00


	//----- nvinfo : EIATTR_KPARAM_INFO
	.align		4
.L_23:
        /*0088*/ 	.byte	0x04, 0x17
        /*008a*/ 	.short	(.L_25 - .L_24)
.L_24:
        /*008c*/ 	.word	0x00000000
        /*0090*/ 	.short	0x0001
        /*0092*/ 	.short	0x0004
        /*0094*/ 	.byte	0x00, 0xf0, 0x11, 0x00


	//----- nvinfo : EIATTR_KPARAM_INFO
	.align		4
.L_25:
        /*0098*/ 	.byte	0x04, 0x17
        /*009a*/ 	.short	(.L_27 - .L_26)
.L_26:
        /*009c*/ 	.word	0x00000000
        /*00a0*/ 	.short	0x0000
        /*00a2*/ 	.short	0x0000
        /*00a4*/ 	.byte	0x00, 0xf0, 0x11, 0x00


	//----- nvinfo : EIATTR_SPARSE_MMA_MASK
	.align		4
.L_27:
        /*00a8*/ 	.byte	0x03, 0x50
        /*00aa*/ 	.short	0x0000


	//----- nvinfo : EIATTR_MAXREG_COUNT
	.align		4
        /*00ac*/ 	.byte	0x03, 0x1b
        /*00ae*/ 	.short	0x00ff


	//----- nvinfo : EIATTR_NUM_BARRIERS
	.align		4
        /*00b0*/ 	.byte	0x02, 0x4c
        /*00b2*/ 	.byte	0x01
	.zero		1


	//----- nvinfo : EIATTR_MERCURY_ISA_VERSION
	.align		4
        /*00b4*/ 	.byte	0x03, 0x5f
        /*00b6*/ 	.short	0x0101


	//----- nvinfo : EIATTR_VRC_CTA_INIT_COUNT
	.align		4
        /*00b8*/ 	.byte	0x02, 0x4a
	.zero		1
	.zero		1


	//----- nvinfo : EIATTR_EXIT_INSTR_OFFSETS
	.align		4
        /*00bc*/ 	.byte	0x04, 0x1c
        /*00be*/ 	.short	(.L_29 - .L_28)


	//   ....[0]....
.L_28:
        /*00c0*/ 	.word	0x00000c00


	//   ....[1]....
        /*00c4*/ 	.word	0x00000cb0


	//----- nvinfo : EIATTR_CRS_STACK_SIZE
	.align		4
.L_29:
        /*00c8*/ 	.byte	0x04, 0x1e
        /*00ca*/ 	.short	(.L_31 - .L_30)
.L_30:
        /*00cc*/ 	.word	0x00000000


	//----- nvinfo : EIATTR_CBANK_PARAM_SIZE
	.align		4
.L_31:
        /*00d0*/ 	.byte	0x03, 0x19
        /*00d2*/ 	.short	0x003c


	//----- nvinfo : EIATTR_PARAM_CBANK
	.align		4
        /*00d4*/ 	.byte	0x04, 0x0a
        /*00d6*/ 	.short	(.L_33 - .L_32)
	.align		4
.L_32:
        /*00d8*/ 	.word	index@(.nv.constant0._Z14gemv_kernel_v1iifPKfiS0_ifPfi)
        /*00dc*/ 	.short	0x0380
        /*00de*/ 	.short	0x003c


	//----- nvinfo : EIATTR_SW_WAR
	.align		4
.L_33:
        /*00e0*/ 	.byte	0x04, 0x36
        /*00e2*/ 	.short	(.L_35 - .L_34)
.L_34:
        /*00e4*/ 	.word	0x00000008
.L_35:


//--------------------- .nv.callgraph             --------------------------
	.section	.nv.callgraph,"",@"SHT_CUDA_CALLGRAPH"
	.align	4
	.sectionentsize	8
	.align		4
        /*0000*/ 	.word	0x00000000
	.align		4
        /*0004*/ 	.word	0xffffffff
	.align		4
        /*0008*/ 	.word	0x00000000
	.align		4
        /*000c*/ 	.word	0xfffffffe
	.align		4
        /*0010*/ 	.word	0x00000000
	.align		4
        /*0014*/ 	.word	0xfffffffd
	.align		4
        /*0018*/ 	.word	0x00000000
	.align		4
        /*001c*/ 	.word	0xfffffffc


//--------------------- .text._Z14gemv_kernel_v1iifPKfiS0_ifPfi --------------------------
	.section	.text._Z14gemv_kernel_v1iifPKfiS0_ifPfi,"ax",@progbits
	.align	128
        .global         _Z14gemv_kernel_v1iifPKfiS0_ifPfi
        .type           _Z14gemv_kernel_v1iifPKfiS0_ifPfi,@function
        .size           _Z14gemv_kernel_v1iifPKfiS0_ifPfi,(.L_x_9 - _Z14gemv_kernel_v1iifPKfiS0_ifPfi)
        .other          _Z14gemv_kernel_v1iifPKfiS0_ifPfi,@"STO_CUDA_ENTRY STV_DEFAULT"
_Z14gemv_kernel_v1iifPKfiS0_ifPfi:
.text._Z14gemv_kernel_v1iifPKfiS0_ifPfi:
[----:B------:R-:W-:Y:S01]  /*0000*/  LDC R1, c[0x0][0x37c] ;  /* 0x0000df00ff017b82 */ /* 0x000fe20000000800 */
[----:B------:R-:W0:Y:S01]  /*0010*/  S2R R0, SR_TID.X ;  /* 0x0000000000007919 */ /* 0x000e220000002100 */
[----:B------:R-:W1:Y:S06]  /*0020*/  LDCU UR5, c[0x0][0x384] ;  /* 0x00007080ff0577ac */ /* 0x000e6c0008000800 */
[----:B------:R-:W0:Y:S01]  /*0030*/  S2UR UR4, SR_CTAID.X ;  /* 0x00000000000479c3 */ /* 0x000e220000002500 */
[----:B------:R-:W-:Y:S01]  /*0040*/  HFMA2 R7, -RZ, RZ, 0, 0 ;  /* 0x00000000ff077431 */ /* 0x000fe200000001ff */
[----:B------:R-:W2:Y:S06]  /*0050*/  LDCU.64 UR8, c[0x0][0x358] ;  /* 0x00006b00ff0877ac */ /* 0x000eac0008000a00 */
[----:B------:R-:W0:Y:S01]  /*0060*/  LDC R3, c[0x0][0x360] ;  /* 0x0000d800ff037b82 */ /* 0x000e220000000800 */
[----:B-1----:R-:W-:Y:S01]  /*0070*/  UISETP.GE.AND UP0, UPT, UR5, 0x1, UPT ;  /* 0x000000010500788c */ /* 0x002fe2000bf06270 */
[----:B0-----:R-:W-:-:S08]  /*0080*/  IMAD R3, R3, UR4, R0 ;  /* 0x0000000403037c24 */ /* 0x001fd0000f8e0200 */
[----:B--2---:R-:W-:Y:S05]  /*0090*/  BRA.U !UP0, `(.L_x_0) ;  /* 0x0000000908d07547 */ /* 0x004fea000b800000 */
[----:B------:R-:W0:Y:S01]  /*00a0*/  S2UR UR5, SR_CgaCtaId ;  /* 0x00000000000579c3 */ /* 0x000e220000008800 */
[----:B------:R-:W-:Y:S01]  /*00b0*/  UMOV UR4, 0x400 ;  /* 0x0000040000047882 */ /* 0x000fe20000000000 */
[----:B------:R-:W-:Y:S01]  /*00c0*/  MOV R7, RZ ;  /* 0x000000ff00077202 */ /* 0x000fe20000000f00 */
[----:B0-----:R-:W-:-:S03]  /*00d0*/  ULEA UR4, UR5, UR4, 0x18 ;  /* 0x0000000405047291 */ /* 0x001fc6000f8ec0ff */
[----:B------:R-:W-:-:S03]  /*00e0*/  UMOV UR5, URZ ;  /* 0x000000ff00057c82 */ /* 0x000fc60008000000 */
[----:B------:R-:W-:Y:S01]  /*00f0*/  LEA R12, R0, UR4, 0x2 ;  /* 0x00000004000c7c11 */ /* 0x000fe2000f8e10ff */
[----:B------:R-:W-:-:S06]  /*0100*/  UMOV UR4, URZ ;  /* 0x000000ff00047c82 */ /* 0x000fcc0008000000 */
.L_x_7:
[----:B0-----:R-:W0:Y:S01]  /*0110*/  LDC R15, c[0x0][0x384] ;  /* 0x0000e100ff0f7b82 */ /* 0x001e220000000800 */
[----:B------:R-:W-:Y:S01]  /*0120*/  IADD3 R2, PT, PT, R0, UR5, RZ ;  /* 0x0000000500027c10 */ /* 0x000fe2000fffe0ff */
[----:B------:R-:W1:Y:S01]  /*0130*/  LDCU UR7, c[0x0][0x380] ;  /* 0x00007000ff0777ac */ /* 0x000e620008000800 */
[----:B------:R-:W-:Y:S02]  /*0140*/  MOV R9, RZ ;  /* 0x000000ff00097202 */ /* 0x000fe40000000f00 */
[----:B0-----:R-:W-:-:S13]  /*0150*/  ISETP.GE.AND P0, PT, R2, R15, PT ;  /* 0x0000000f0200720c */ /* 0x001fda0003f06270 */
[----:B------:R-:W0:Y:S08]  /*0160*/  @!P0 LDC R11, c[0x0][0x3a8] ;  /* 0x0000ea00ff0b8b82 */ /* 0x000e300000000800 */
[----:B------:R-:W2:Y:S01]  /*0170*/  @!P0 LDC.64 R4, c[0x0][0x3a0] ;  /* 0x0000e800ff048b82 */ /* 0x000ea20000000a00 */
[----:B0-----:R-:W-:-:S04]  /*0180*/  @!P0 IMAD R11, R2, R11, RZ ;  /* 0x0000000b020b8224 */ /* 0x001fc800078e02ff */
[----:B--2---:R-:W-:-:S05]  /*0190*/  @!P0 IMAD.WIDE R4, R11, 0x4, R4 ;  /* 0x000000040b048825 */ /* 0x004fca00078e0204 */
[----:B------:R-:W2:Y:S01]  /*01a0*/  @!P0 LDG.E R9, desc[UR8][R4.64] ;  /* 0x0000000804098981 */ /* 0x000ea2000c1e1900 */
[----:B-1----:R-:W-:Y:S01]  /*01b0*/  ISETP.GE.AND P1, PT, R3, UR7, PT ;  /* 0x0000000703007c0c */ /* 0x002fe2000bf26270 */
[----:B------:R-:W-:Y:S02]  /*01c0*/  UIADD3 UR6, UPT, UPT, UR5, 0x100, URZ ;  /* 0x0000010005067890 */ /* 0x000fe4000fffe0ff */
[----:B------:R-:W-:Y:S01]  /*01d0*/  MOV R13, UR5 ;  /* 0x00000005000d7c02 */ /* 0x000fe20008000f00 */
[----:B------:R-:W-:Y:S03]  /*01e0*/  BSSY.RECONVERGENT B0, `(.L_x_1) ;  /* 0x000009c000007945 */ /* 0x000fe60003800200 */
[C---:B------:R-:W-:Y:S01]  /*01f0*/  ISETP.LE.AND P0, PT, R15.reuse, UR6, PT ;  /* 0x000000060f007c0c */ /* 0x040fe2000bf03270 */
[----:B------:R-:W-:Y:S01]  /*0200*/  UMOV UR5, UR6 ;  /* 0x0000000600057c82 */ /* 0x000fe20008000000 */
[----:B------:R-:W-:Y:S01]  /*0210*/  VIMNMX R14, PT, PT, R15, UR6, PT ;  /* 0x000000060f0e7c48 */ /* 0x000fe2000bfe0100 */
[----:B--2---:R0:W-:Y:S01]  /*0220*/  STS [R12], R9 ;  /* 0x000000090c007388 */ /* 0x0041e20000000800 */
[----:B------:R-:W-:Y:S06]  /*0230*/  BAR.SYNC.DEFER_BLOCKING 0x0 ;  /* 0x0000000000007b1d */ /* 0x000fec0000010000 */
[----:B------:R-:W-:Y:S05]  /*0240*/  @P1 BRA `(.L_x_2) ;  /* 0x0000000800541947 */ /* 0x000fea0003800000 */
[----:B------:R-:W-:Y:S01]  /*0250*/  USHF.L.U32 UR11, UR4, 0x8, URZ ;  /* 0x00000008040b7899 */ /* 0x000fe200080006ff */
[----:B------:R-:W-:-:S03]  /*0260*/  VIADDMNMX R14, R13, 0x1, R14, !PT ;  /* 0x000000010d0e7846 */ /* 0x000fc6000780010e */
[----:B------:R-:W-:Y:S01]  /*0270*/  ULOP3.LUT UR6, URZ, UR11, URZ, 0x33, !UPT ;  /* 0x0000000bff067292 */ /* 0x000fe2000f8e33ff */
[----:B------:R-:W-:-:S04]  /*0280*/  LOP3.LUT R15, R14, 0xf, RZ, 0xc0, !PT ;  /* 0x0000000f0e0f7812 */ /* 0x000fc800078ec0ff */
[----:B------:R-:W-:Y:S02]  /*0290*/  ISETP.NE.AND P1, PT, R15, RZ, PT ;  /* 0x000000ff0f00720c */ /* 0x000fe40003f25270 */
[----:B------:R-:W-:-:S04]  /*02a0*/  IADD3 R2, PT, PT, R14, UR6, RZ ;  /* 0x000000060e027c10 */ /* 0x000fc8000fffe0ff */
[----:B------:R-:W-:Y:S02]  /*02b0*/  ISETP.GE.U32.AND P2, PT, R2, 0xf, PT ;  /* 0x0000000f0200780c */ /* 0x000fe40003f46070 */
[----:B------:R-:W-:-:S11]  /*02c0*/  MOV R2, R13 ;  /* 0x0000000d00027202 */ /* 0x000fd60000000f00 */
[----:B------:R-:W-:Y:S05]  /*02d0*/  @!P2 BRA `(.L_x_3) ;  /* 0x0000000000d0a947 */ /* 0x000fea0003800000 */
[----:B------:R-:W1:Y:S01]  /*02e0*/  S2UR UR7, SR_CgaCtaId ;  /* 0x00000000000779c3 */ /* 0x000e620000008800 */
[----:B------:R-:W2:Y:S01]  /*02f0*/  LDCU UR10, c[0x0][0x398] ;  /* 0x00007300ff0a77ac */ /* 0x000ea20008000800 */
[----:B------:R-:W-:Y:S02]  /*0300*/  IADD3 R17, PT, PT, -R14, UR11, R15 ;  /* 0x0000000b0e117c10 */ /* 0x000fe4000fffe10f */
[----:B------:R-:W-:Y:S01]  /*0310*/  MOV R2, R13 ;  /* 0x0000000d00027202 */ /* 0x000fe20000000f00 */
[----:B------:R-:W-:Y:S01]  /*0320*/  UMOV UR6, 0x400 ;  /* 0x0000040000067882 */ /* 0x000fe20000000000 */
[----:B--2---:R-:W-:Y:S01]  /*0330*/  IMAD R16, R3, UR10, R13 ;  /* 0x0000000a03107c24 */ /* 0x004fe2000f8e020d */
[----:B-1----:R-:W-:-:S04]  /*0340*/  ULEA UR6, UR7, UR6, 0x18 ;  /* 0x0000000607067291 */ /* 0x002fc8000f8ec0ff */
[----:B------:R-:W-:-:S12]  /*0350*/  UIADD3 UR6, UPT, UPT, UR6, 0x20, URZ ;  /* 0x0000002006067890 */ /* 0x000fd8000fffe0ff */
.L_x_4:
[----:B------:R-:W1:Y:S01]  /*0360*/  LDC.64 R30, c[0x0][0x390] ;  /* 0x0000e400ff1e7b82 */ /* 0x000e620000000a00 */
[----:B0-----:R-:W0:Y:S01]  /*0370*/  LDS.128 R8, [UR6+-0x20] ;  /* 0xffffe006ff087984 */ /* 0x001e220008000c00 */
[----:B-1----:R-:W-:-:S05]  /*0380*/  IMAD.WIDE R30, R16, 0x4, R30 ;  /* 0x00000004101e7825 */ /* 0x002fca00078e021e */
[----:B------:R-:W0:Y:S04]  /*0390*/  LDG.E R4, desc[UR8][R30.64] ;  /* 0x000000081e047981 */ /* 0x000e28000c1e1900 */
[----:B------:R-:W2:Y:S04]  /*03a0*/  LDG.E R5, desc[UR8][R30.64+0x4] ;  /* 0x000004081e057981 */ /* 0x000ea8000c1e1900 */
[----:B------:R-:W3:Y:S04]  /*03b0*/  LDG.E R19, desc[UR8][R30.64+0x8] ;  /* 0x000008081e137981 */ /* 0x000ee8000c1e1900 */
[----:B------:R-:W4:Y:S04]  /*03c0*/  LDG.E R22, desc[UR8][R30.64+0xc] ;  /* 0x00000c081e167981 */ /* 0x000f28000c1e1900 */
[----:B------:R-:W5:Y:S04]  /*03d0*/  LDG.E R25, desc[UR8][R30.64+0x10] ;  /* 0x000010081e197981 */ /* 0x000f68000c1e1900 */
[----:B------:R-:W5:Y:S04]  /*03e0*/  LDG.E R28, desc[UR8][R30.64+0x14] ;  /* 0x000014081e1c7981 */ /* 0x000f68000c1e1900 */
[----:B------:R-:W5:Y:S04]  /*03f0*/  LDG.E R27, desc[UR8][R30.64+0x18] ;  /* 0x000018081e1b7981 */ /* 0x000f68000c1e1900 */
[----:B------:R-:W5:Y:S04]  /*0400*/  LDG.E R20, desc[UR8][R30.64+0x1c] ;  /* 0x00001c081e147981 */ /* 0x000f68000c1e1900 */
[----:B------:R-:W5:Y:S04]  /*0410*/  LDG.E R23, desc[UR8][R30.64+0x20] ;  /* 0x000020081e177981 */ /* 0x000f68000c1e1900 */
[----:B------:R-:W5:Y:S04]  /*0420*/  LDG.E R18, desc[UR8][R30.64+0x24] ;  /* 0x000024081e127981 */ /* 0x000f68000c1e1900 */
[----:B------:R-:W5:Y:S04]  /*0430*/  LDG.E R24, desc[UR8][R30.64+0x2c] ;  /* 0x00002c081e187981 */ /* 0x000f68000c1e1900 */
[----:B------:R-:W5:Y:S04]  /*0440*/  LDG.E R21, desc[UR8][R30.64+0x30] ;  /* 0x000030081e157981 */ /* 0x000f68000c1e1900 */
[----:B------:R-:W5:Y:S01]  /*0450*/  LDG.E R26, desc[UR8][R30.64+0x3c] ;  /* 0x00003c081e1a7981 */ /* 0x000f62000c1e1900 */
[----:B0-----:R-:W-:-:S04]  /*0460*/  FFMA R4, R4, R8, R7 ;  /* 0x0000000804047223 */ /* 0x001fc80000000007 */
[----:B--2---:R-:W-:Y:S02]  /*0470*/  FFMA R8, R5, R9, R4 ;  /* 0x0000000905087223 */ /* 0x004fe40000000004 */
[----:B------:R-:W5:Y:S02]  /*0480*/  LDS.128 R4, [UR6+-0x10] ;  /* 0xfffff006ff047984 */ /* 0x000f640008000c00 */
[----:B---3--:R-:W-:Y:S02]  /*0490*/  FFMA R9, R19, R10, R8 ;  /* 0x0000000a13097223 */ /* 0x008fe40000000008 */
[----:B------:R-:W2:Y:S02]  /*04a0*/  LDG.E R19, desc[UR8][R30.64+0x28] ;  /* 0x000028081e137981 */ /* 0x000ea4000c1e1900 */
[----:B----4-:R-:W-:Y:S02]  /*04b0*/  FFMA R8, R22, R11, R9 ;  /* 0x0000000b16087223 */ /* 0x010fe40000000009 */
[----:B------:R-:W3:Y:S02]  /*04c0*/  LDG.E R22, desc[UR8][R30.64+0x34] ;  /* 0x000034081e167981 */ /* 0x000ee4000c1e1900 */
[----:B-----5:R-:W-:-:S02]  /*04d0*/  FFMA R9, R25, R4, R8 ;  /* 0x0000000419097223 */ /* 0x020fc40000000008 */
[----:B------:R-:W4:Y:S02]  /*04e0*/  LDG.E R25, desc[UR8][R30.64+0x38] ;  /* 0x000038081e197981 */ /* 0x000f24000c1e1900 */
[----:B------:R-:W-:Y:S02]  /*04f0*/  FFMA R28, R28, R5, R9 ;  /* 0x000000051c1c7223 */ /* 0x000fe40000000009 */
[----:B------:R-:W0:Y:S02]  /*0500*/  LDS.128 R8, [UR6] ;  /* 0x00000006ff087984 */ /* 0x000e240008000c00 */
[----:B------:R-:W-:-:S04]  /*0510*/  FFMA R27, R27, R6, R28 ;  /* 0x000000061b1b7223 */ /* 0x000fc8000000001c */
[----:B------:R-:W-:Y:S02]  /*0520*/  FFMA R20, R20, R7, R27 ;  /* 0x0000000714147223 */ /* 0x000fe4000000001b */
[----:B------:R-:W1:Y:S01]  /*0530*/  LDS.128 R4, [UR6+0x10] ;  /* 0x00001006ff047984 */ /* 0x000e620008000c00 */
[----:B------:R-:W-:-:S04]  /*0540*/  IADD3 R17, PT, PT, R17, 0x10, RZ ;  /* 0x0000001011117810 */ /* 0x000fc80007ffe0ff */
[----:B------:R-:W-:Y:S01]  /*0550*/  ISETP.NE.AND P2, PT, R17, RZ, PT ;  /* 0x000000ff1100720c */ /* 0x000fe20003f45270 */
[----:B------:R-:W-:Y:S01]  /*0560*/  UIADD3 UR6, UPT, UPT, UR6, 0x40, URZ ;  /* 0x0000004006067890 */ /* 0x000fe2000fffe0ff */
[----:B0-----:R-:W-:-:S04]  /*0570*/  FFMA R23, R23, R8, R20 ;  /* 0x0000000817177223 */ /* 0x001fc80000000014 */
[----:B------:R-:W-:Y:S01]  /*0580*/  FFMA R18, R18, R9, R23 ;  /* 0x0000000912127223 */ /* 0x000fe20000000017 */
[----:B------:R-:W-:Y:S02]  /*0590*/  IADD3 R2, PT, PT, R2, 0x10, RZ ;  /* 0x0000001002027810 */ /* 0x000fe40007ffe0ff */
[----:B------:R-:W-:Y:S01]  /*05a0*/  IADD3 R16, PT, PT, R16, 0x10, RZ ;  /* 0x0000001010107810 */ /* 0x000fe20007ffe0ff */
[----:B--2---:R-:W-:-:S04]  /*05b0*/  FFMA R19, R19, R10, R18 ;  /* 0x0000000a13137223 */ /* 0x004fc80000000012 */
[----:B------:R-:W-:-:S04]  /*05c0*/  FFMA R24, R24, R11, R19 ;  /* 0x0000000b18187223 */ /* 0x000fc80000000013 */
[----:B-1----:R-:W-:-:S04]  /*05d0*/  FFMA R21, R21, R4, R24 ;  /* 0x0000000415157223 */ /* 0x002fc80000000018 */
[----:B---3--:R-:W-:-:S04]  /*05e0*/  FFMA R22, R22, R5, R21 ;  /* 0x0000000516167223 */ /* 0x008fc80000000015 */
[----:B----4-:R-:W-:-:S04]  /*05f0*/  FFMA R25, R25, R6, R22 ;  /* 0x0000000619197223 */ /* 0x010fc80000000016 */
[----:B------:R-:W-:Y:S01]  /*0600*/  FFMA R7, R26, R7, R25 ;  /* 0x000000071a077223 */ /* 0x000fe20000000019 */
[----:B------:R-:W-:Y:S06]  /*0610*/  @P2 BRA `(.L_x_4) ;  /* 0xfffffffc00502947 */ /* 0x000fec000383ffff */
.L_x_3:
[----:B------:R-:W-:Y:S01]  /*0620*/  LOP3.LUT R21, R14, 0x7, RZ, 0xc0, !PT ;  /* 0x000000070e157812 */ /* 0x000fe200078ec0ff */
[----:B------:R-:W-:Y:S06]  /*0630*/  @!P1 BRA `(.L_x_2) ;  /* 0x0000000400589947 */ /* 0x000fec0003800000 */
[----:B------:R-:W-:Y:S02]  /*0640*/  ISETP.GE.U32.AND P1, PT, R15, 0x8, PT ;  /* 0x000000080f00780c */ /* 0x000fe40003f26070 */
[----:B------:R-:W-:-:S11]  /*0650*/  ISETP.NE.AND P2, PT, R21, RZ, PT ;  /* 0x000000ff1500720c */ /* 0x000fd60003f45270 */
[----:B------:R-:W-:Y:S05]  /*0660*/  @!P1 BRA `(.L_x_5) ;  /* 0x0000000000889947 */ /* 0x000fea0003800000 */
[----:B------:R-:W1:Y:S01]  /*0670*/  LDC.64 R4, c[0x0][0x390] ;  /* 0x0000e400ff047b82 */ /* 0x000e620000000a00 */
[----:B------:R-:W0:Y:S02]  /*0680*/  LDCU UR6, c[0x0][0x398] ;  /* 0x00007300ff0677ac */ /* 0x000e240008000800 */
[----:B0-----:R-:W-:-:S04]  /*0690*/  IMAD R9, R3, UR6, R2 ;  /* 0x0000000603097c24 */ /* 0x001fc8000f8e0202 */
[----:B-1----:R-:W-:-:S05]  /*06a0*/  IMAD.WIDE R4, R9, 0x4, R4 ;  /* 0x0000000409047825 */ /* 0x002fca00078e0204 */
[----:B------:R-:W2:Y:S04]  /*06b0*/  LDG.E R18, desc[UR8][R4.64] ;  /* 0x0000000804127981 */ /* 0x000ea8000c1e1900 */
[----:B------:R-:W3:Y:S04]  /*06c0*/  LDG.E R16, desc[UR8][R4.64+0x4] ;  /* 0x0000040804107981 */ /* 0x000ee8000c1e1900 */
[----:B------:R-:W4:Y:S04]  /*06d0*/  LDG.E R15, desc[UR8][R4.64+0x8] ;  /* 0x00000808040f7981 */ /* 0x000f28000c1e1900 */
[----:B------:R-:W5:Y:S04]  /*06e0*/  LDG.E R10, desc[UR8][R4.64+0xc] ;  /* 0x00000c08040a7981 */ /* 0x000f68000c1e1900 */
[----:B------:R-:W5:Y:S04]  /*06f0*/  LDG.E R9, desc[UR8][R4.64+0x10] ;  /* 0x0000100804097981 */ /* 0x000f68000c1e1900 */
[----:B------:R-:W5:Y:S04]  /*0700*/  LDG.E R8, desc[UR8][R4.64+0x14] ;  /* 0x0000140804087981 */ /* 0x000f68000c1e1900 */
[----:B------:R-:W5:Y:S04]  /*0710*/  LDG.E R6, desc[UR8][R4.64+0x18] ;  /* 0x0000180804067981 */ /* 0x000f68000c1e1900 */
[----:B------:R0:W5:Y:S01]  /*0720*/  LDG.E R11, desc[UR8][R4.64+0x1c] ;  /* 0x00001c08040b7981 */ /* 0x000162000c1e1900 */
[----:B------:R-:W-:Y:S01]  /*0730*/  MOV R17, 0x400 ;  /* 0x0000040000117802 */ /* 0x000fe20000000f00 */
[----:B------:R-:W1:Y:S03]  /*0740*/  S2R R20, SR_CgaCtaId ;  /* 0x0000000000147919 */ /* 0x000e660000008800 */
[----:B-1----:R-:W-:-:S02]  /*0750*/  LEA R20, R20, R17, 0x18 ;  /* 0x0000001114147211 */ /* 0x002fc400078ec0ff */
[C---:B------:R-:W-:Y:S02]  /*0760*/  IADD3 R17, PT, PT, R2.reuse, -R13, RZ ;  /* 0x8000000d02117210 */ /* 0x040fe40007ffe0ff */
[----:B------:R-:W-:Y:S02]  /*0770*/  IADD3 R2, PT, PT, R2, 0x8, RZ ;  /* 0x0000000802027810 */ /* 0x000fe40007ffe0ff */
[----:B------:R-:W-:-:S05]  /*0780*/  LEA R19, R17, R20, 0x2 ;  /* 0x0000001411137211 */ /* 0x000fca00078e10ff */
[----:B------:R-:W2:Y:S04]  /*0790*/  LDS R20, [R19] ;  /* 0x0000000013147984 */ /* 0x000ea80000000800 */
[----:B------:R-:W3:Y:S04]  /*07a0*/  LDS R22, [R19+0x4] ;  /* 0x0000040013167984 */ /* 0x000ee80000000800 */
[----:B------:R-:W4:Y:S04]  /*07b0*/  LDS R23, [R19+0x8] ;  /* 0x0000080013177984 */ /* 0x000f280000000800 */
[----:B------:R-:W5:Y:S04]  /*07c0*/  LDS R24, [R19+0xc] ;  /* 0x00000c0013187984 */ /* 0x000f680000000800 */
[----:B------:R-:W1:Y:S04]  /*07d0*/  LDS R25, [R19+0x10] ;  /* 0x0000100013197984 */ /* 0x000e680000000800 */
[----:B------:R-:W1:Y:S04]  /*07e0*/  LDS R17, [R19+0x14] ;  /* 0x0000140013117984 */ /* 0x000e680000000800 */
[----:B0-----:R-:W0:Y:S04]  /*07f0*/  LDS R5, [R19+0x18] ;  /* 0x0000180013057984 */ /* 0x001e280000000800 */
[----:B------:R-:W0:Y:S01]  /*0800*/  LDS R4, [R19+0x1c] ;  /* 0x00001c0013047984 */ /* 0x000e220000000800 */
[----:B--2---:R-:W-:-:S04]  /*0810*/  FFMA R7, R18, R20, R7 ;  /* 0x0000001412077223 */ /* 0x004fc80000000007 */
[----:B---3--:R-:W-:-:S04]  /*0820*/  FFMA R16, R16, R22, R7 ;  /* 0x0000001610107223 */ /* 0x008fc80000000007 */
[----:B----4-:R-:W-:-:S04]  /*0830*/  FFMA R15, R15, R23, R16 ;  /* 0x000000170f0f7223 */ /* 0x010fc80000000010 */
[----:B-----5:R-:W-:-:S04]  /*0840*/  FFMA R10, R10, R24, R15 ;  /* 0x000000180a0a7223 */ /* 0x020fc8000000000f */
[----:B-1----:R-:W-:-:S04]  /*0850*/  FFMA R9, R9, R25, R10 ;  /* 0x0000001909097223 */ /* 0x002fc8000000000a */
[----:B------:R-:W-:-:S04]  /*0860*/  FFMA R9, R8, R17, R9 ;  /* 0x0000001108097223 */ /* 0x000fc80000000009 */
[----:B0-----:R-:W-:-:S04]  /*0870*/  FFMA R6, R6, R5, R9 ;  /* 0x0000000506067223 */ /* 0x001fc80000000009 */
[----:B------:R-:W-:-:S07]  /*0880*/  FFMA R7, R11, R4, R6 ;  /* 0x000000040b077223 */ /* 0x000fce0000000006 */
.L_x_5:
[----:B------:R-:W-:Y:S05]  /*0890*/  @!P2 BRA `(.L_x_2) ;  /* 0x0000000000c0a947 */ /* 0x000fea0003800000 */
[----:B------:R-:W-:Y:S02]  /*08a0*/  ISETP.GE.U32.AND P1, PT, R21, 0x4, PT ;  /* 0x000000041500780c */ /* 0x000fe40003f26070 */
[----:B------:R-:W-:-:S04]  /*08b0*/  LOP3.LUT R14, R14, 0x3, RZ, 0xc0, !PT ;  /* 0x000000030e0e7812 */ /* 0x000fc800078ec0ff */
[----:B------:R-:W-:-:S07]  /*08c0*/  ISETP.NE.AND P2, PT, R14, RZ, PT ;  /* 0x000000ff0e00720c */ /* 0x000fce0003f45270 */
[----:B------:R-:W-:Y:S06]  /*08d0*/  @!P1 BRA `(.L_x_6) ;  /* 0x0000000000589947 */ /* 0x000fec0003800000 */
[----:B------:R-:W1:Y:S01]  /*08e0*/  LDC.64 R4, c[0x0][0x390] ;  /* 0x0000e400ff047b82 */ /* 0x000e620000000a00 */
[----:B------:R-:W0:Y:S02]  /*08f0*/  LDCU UR6, c[0x0][0x398] ;  /* 0x00007300ff0677ac */ /* 0x000e240008000800 */
[----:B0-----:R-:W-:-:S04]  /*0900*/  IMAD R9, R3, UR6, R2 ;  /* 0x0000000603097c24 */ /* 0x001fc8000f8e0202 */
[----:B-1----:R-:W-:-:S05]  /*0910*/  IMAD.WIDE R4, R9, 0x4, R4 ;  /* 0x0000000409047825 */ /* 0x002fca00078e0204 */
[----:B------:R-:W2:Y:S04]  /*0920*/  LDG.E R8, desc[UR8][R4.64] ;  /* 0x0000000804087981 */ /* 0x000ea8000c1e1900 */
[----:B------:R-:W3:Y:S04]  /*0930*/  LDG.E R11, desc[UR8][R4.64+0x4] ;  /* 0x00000408040b7981 */ /* 0x000ee8000c1e1900 */
[----:B------:R-:W4:Y:S04]  /*0940*/  LDG.E R15, desc[UR8][R4.64+0x8] ;  /* 0x00000808040f7981 */ /* 0x000f28000c1e1900 */
[----:B------:R-:W5:Y:S01]  /*0950*/  LDG.E R17, desc[UR8][R4.64+0xc] ;  /* 0x00000c0804117981 */ /* 0x000f62000c1e1900 */
[----:B------:R-:W-:Y:S01]  /*0960*/  MOV R6, 0x400 ;  /* 0x0000040000067802 */ /* 0x000fe20000000f00 */
[----:B------:R-:W0:Y:S03]  /*0970*/  S2R R9, SR_CgaCtaId ;  /* 0x0000000000097919 */ /* 0x000e260000008800 */
[----:B0-----:R-:W-:-:S02]  /*0980*/  LEA R9, R9, R6, 0x18 ;  /* 0x0000000609097211 */ /* 0x001fc400078ec0ff */
[C---:B------:R-:W-:Y:S02]  /*0990*/  IADD3 R6, PT, PT, R2.reuse, -R13, RZ ;  /* 0x8000000d02067210 */ /* 0x040fe40007ffe0ff */
[----:B------:R-:W-:Y:S02]  /*09a0*/  IADD3 R2, PT, PT, R2, 0x4, RZ ;  /* 0x0000000402027810 */ /* 0x000fe40007ffe0ff */
[----:B------:R-:W-:-:S05]  /*09b0*/  LEA R6, R6, R9, 0x2 ;  /* 0x0000000906067211 */ /* 0x000fca00078e10ff */
[----:B------:R-:W2:Y:S04]  /*09c0*/  LDS R9, [R6] ;  /* 0x0000000006097984 */ /* 0x000ea80000000800 */
[----:B------:R-:W3:Y:S04]  /*09d0*/  LDS R10, [R6+0x4] ;  /* 0x00000400060a7984 */ /* 0x000ee80000000800 */
[----:B------:R-:W4:Y:S04]  /*09e0*/  LDS R16, [R6+0x8] ;  /* 0x0000080006107984 */ /* 0x000f280000000800 */
[----:B------:R-:W5:Y:S01]  /*09f0*/  LDS R18, [R6+0xc] ;  /* 0x00000c0006127984 */ /* 0x000f620000000800 */
[----:B--2---:R-:W-:-:S04]  /*0a00*/  FFMA R8, R8, R9, R7 ;  /* 0x0000000908087223 */ /* 0x004fc80000000007 */
[----:B---3--:R-:W-:-:S04]  /*0a10*/  FFMA R8, R11, R10, R8 ;  /* 0x0000000a0b087223 */ /* 0x008fc80000000008 */
[----:B----4-:R-:W-:-:S04]  /*0a20*/  FFMA R8, R15, R16, R8 ;  /* 0x000000100f087223 */ /* 0x010fc80000000008 */
[----:B-----5:R-:W-:-:S07]  /*0a30*/  FFMA R7, R17, R18, R8 ;  /* 0x0000001211077223 */ /* 0x020fce0000000008 */
.L_x_6:
[----:B------:R-:W-:Y:S05]  /*0a40*/  @!P2 BRA `(.L_x_2) ;  /* 0x000000000054a947 */ /* 0x000fea0003800000 */
[----:B------:R-:W1:Y:S01]  /*0a50*/  LDC.64 R4, c[0x0][0x390] ;  /* 0x0000e400ff047b82 */ /* 0x000e620000000a00 */
[----:B------:R-:W0:Y:S02]  /*0a60*/  LDCU UR6, c[0x0][0x398] ;  /* 0x00007300ff0677ac */ /* 0x000e240008000800 */
[----:B0-----:R-:W-:-:S04]  /*0a70*/  IMAD R9, R3, UR6, R2 ;  /* 0x0000000603097c24 */ /* 0x001fc8000f8e0202 */
[----:B-1----:R-:W-:-:S05]  /*0a80*/  IMAD.WIDE R4, R9, 0x4, R4 ;  /* 0x0000000409047825 */ /* 0x002fca00078e0204 */
[----:B------:R-:W2:Y:S01]  /*0a90*/  LDG.E R6, desc[UR8][R4.64] ;  /* 0x0000000804067981 */ /* 0x000ea2000c1e1900 */
[----:B------:R-:W-:Y:S02]  /*0aa0*/  MOV R8, 0x400 ;  /* 0x0000040000087802 */ /* 0x000fe40000000f00 */
[----:B------:R-:W-:Y:S01]  /*0ab0*/  IADD3 R2, PT, PT, R2, -R13, RZ ;  /* 0x8000000d02027210 */ /* 0x000fe20007ffe0ff */
[----:B------:R-:W0:Y:S01]  /*0ac0*/  S2R R9, SR_CgaCtaId ;  /* 0x0000000000097919 */ /* 0x000e220000008800 */
[----:B------:R-:W-:Y:S02]  /*0ad0*/  ISETP.NE.AND P1, PT, R14, 0x1, PT ;  /* 0x000000010e00780c */ /* 0x000fe40003f25270 */
[----:B0-----:R-:W-:-:S04]  /*0ae0*/  LEA R9, R9, R8, 0x18 ;  /* 0x0000000809097211 */ /* 0x001fc800078ec0ff */
[----:B------:R-:W-:-:S05]  /*0af0*/  LEA R10, R2, R9, 0x2 ;  /* 0x00000009020a7211 */ /* 0x000fca00078e10ff */
[----:B------:R-:W2:Y:S02]  /*0b00*/  LDS R2, [R10] ;  /* 0x000000000a027984 */ /* 0x000ea40000000800 */
[----:B--2---:R-:W-:Y:S01]  /*0b10*/  FFMA R7, R6, R2, R7 ;  /* 0x0000000206077223 */ /* 0x004fe20000000007 */
[----:B------:R-:W-:Y:S06]  /*0b20*/  @!P1 BRA `(.L_x_2) ;  /* 0x00000000001c9947 */ /* 0x000fec0003800000 */
[----:B------:R-:W-:Y:S01]  /*0b30*/  ISETP.NE.AND P1, PT, R14, 0x2, PT ;  /* 0x000000020e00780c */ /* 0x000fe20003f25270 */
[----:B------:R-:W2:Y:S04]  /*0b40*/  LDG.E R2, desc[UR8][R4.64+0x4] ;  /* 0x0000040804027981 */ /* 0x000ea8000c1e1900 */
[----:B------:R-:W2:Y:S08]  /*0b50*/  LDS R6, [R10+0x4] ;  /* 0x000004000a067984 */ /* 0x000eb00000000800 */
[----:B------:R-:W3:Y:S04]  /*0b60*/  @P1 LDG.E R8, desc[UR8][R4.64+0x8] ;  /* 0x0000080804081981 */ /* 0x000ee8000c1e1900 */
[----:B------:R-:W3:Y:S01]  /*0b70*/  @P1 LDS R9, [R10+0x8] ;  /* 0x000008000a091984 */ /* 0x000ee20000000800 */
[----:B--2---:R-:W-:-:S04]  /*0b80*/  FFMA R7, R2, R6, R7 ;  /* 0x0000000602077223 */ /* 0x004fc80000000007 */
[----:B---3--:R-:W-:-:S07]  /*0b90*/  @P1 FFMA R7, R8, R9, R7 ;  /* 0x0000000908071223 */ /* 0x008fce0000000007 */
.L_x_2:
[----:B------:R-:W-:Y:S05]  /*0ba0*/  BSYNC.RECONVERGENT B0 ;  /* 0x0000000000007941 */ /* 0x000fea0003800200 */
.L_x_1:
[----:B------:R-:W-:Y:S01]  /*0bb0*/  BAR.SYNC.DEFER_BLOCKING 0x0 ;  /* 0x0000000000007b1d */ /* 0x000fe20000010000 */
[----:B------:R-:W-:-:S05]  /*0bc0*/  UIADD3 UR4, UPT, UPT, UR4, 0x1, URZ ;  /* 0x0000000104047890 */ /* 0x000fca000fffe0ff */
[----:B------:R-:W-:Y:S07]  /*0bd0*/  @!P0 BRA `(.L_x_7) ;  /* 0xfffffff4004c8947 */ /* 0x000fee000383ffff */
.L_x_0:
[----:B------:R-:W1:Y:S02]  /*0be0*/  LDCU UR6, c[0x0][0x380] ;  /* 0x00007000ff0677ac */ /* 0x000e640008000800 */
[----:B-1----:R-:W-:-:S13]  /*0bf0*/  ISETP.GE.AND P0, PT, R3, UR6, PT ;  /* 0x0000000603007c0c */ /* 0x002fda000bf06270 */
[----:B------:R-:W-:Y:S05]  /*0c00*/  @P0 EXIT ;  /* 0x000000000000094d */ /* 0x000fea0003800000 */
[----:B------:R-:W1:Y:S01]  /*0c10*/  LDC.64 R4, c[0x0][0x3b0] ;  /* 0x0000ec00ff047b82 */ /* 0x000e620000000a00 */
[----:B------:R-:W2:Y:S01]  /*0c20*/  LDCU UR4, c[0x0][0x3b8] ;  /* 0x00007700ff0477ac */ /* 0x000ea20008000800 */
[----:B------:R-:W3:Y:S01]  /*0c30*/  LDCU UR5, c[0x0][0x388] ;  /* 0x00007100ff0577ac */ /* 0x000ee20008000800 */
[----:B--2---:R-:W-:Y:S01]  /*0c40*/  IMAD R3, R3, UR4, RZ ;  /* 0x0000000403037c24 */ /* 0x004fe2000f8e02ff */
[----:B------:R-:W2:Y:S03]  /*0c50*/  LDCU UR4, c[0x0][0x3ac] ;  /* 0x00007580ff0477ac */ /* 0x000ea60008000800 */
[----:B-1----:R-:W-:-:S05]  /*0c60*/  IMAD.WIDE R2, R3, 0x4, R4 ;  /* 0x0000000403027825 */ /* 0x002fca00078e0204 */
[----:B------:R-:W2:Y:S02]  /*0c70*/  LDG.E R0, desc[UR8][R2.64] ;  /* 0x0000000802007981 */ /* 0x000ea4000c1e1900 */
[----:B--2---:R-:W-:-:S04]  /*0c80*/  FMUL R0, R0, UR4 ;  /* 0x0000000400007c20 */ /* 0x004fc80008400000 */
[----:B---3--:R-:W-:-:S05]  /*0c90*/  FFMA R7, R7, UR5, R0 ;  /* 0x0000000507077c23 */ /* 0x008fca0008000000 */
[----:B------:R-:W-:Y:S01]  /*0ca0*/  STG.E desc[UR8][R2.64], R7 ;  /* 0x0000000702007986 */ /* 0x000fe2000c101908 */
[----:B------:R-:W-:Y:S05]  /*0cb0*/  EXIT ;  /* 0x000000000000794d */ /* 0x000fea0003800000 */
.L_x_8:
[----:B------:R-:W-:-:S00]  /*0cc0*/  BRA `(.L_x_8) ;  /* 0xfffffffc00fc7947 */ /* 0x000fc0000383ffff */
[----:B------:R-:W-:-:S00]  /*0cd0*/  NOP ;  /* 0x0000000000007918 */ /* 0x000fc00000000000 */
        /* <DEDUP_REMOVED lines=10> */
.L_x_9:


//--------------------- .nv.shared._Z14gemv_kernel_v1iifPKfiS0_ifPfi --------------------------
	.section	.nv.shared._Z14gemv_kernel_v1iifPKfiS0_ifPfi,"aw",@nobits
	.sectionflags	@""
	.align	4
.nv.shared._Z14gemv_kernel_v1iifPKfiS0_ifPfi:
	.zero		2048


//--------------------- .nv.shared.reserved.0     --------------------------
	.section	.nv.shared.reserved.0,"aw",@nobits
	.weak		__nv_reservedSMEM_offset_0_alias
	.size		__nv_reservedSMEM_offset_0_alias, 0, 64
	.other		__nv_reservedSMEM_offset_0_alias,@"STO_CUDA_RESERVED_SHARED STV_DEFAULT"
__nv_reservedSMEM_offset_0_alias:
	.zero		0
	.zero		64


//--------------------- .nv.constant0._Z14gemv_kernel_v1iifPKfiS0_ifPfi --------------------------
	.section	.nv.constant0._Z14gemv_kernel_v1iifPKfiS0_ifPfi,"a",@progbits
	.sectionflags	@""
	.align	4
.nv.constant0._Z14gemv_kernel_v1iifPKfiS0_ifPfi:
	.zero		956


//--------------------- SYMBOLS --------------------------

	.type		.nv.reservedSmem.offset0,@object
	.size		.nv.reservedSmem.offset0,0x4
	.type		.nv.reservedSmem.cap,@object
	.size		.nv.reservedSmem.cap,0x4
